	.headerflags	@"EF_CUDA_TEXMODE_UNIFIED EF_CUDA_64BIT_ADDRESS EF_CUDA_ACCELERATORS EF_CUDA_SM90 EF_CUDA_VIRTUAL_SM(EF_CUDA_SM90)"
	.elftype	@"ET_EXEC"


//--------------------- .nv.info                  --------------------------
	.section	.nv.info,"",@"SHT_CUDA_INFO"
	.align	4


	//----- nvinfo : EIATTR_REGCOUNT
	.align		4
        /*0000*/ 	.byte	0x04, 0x2f
        /*0002*/ 	.short	(.L_1 - .L_0)
	.align		4
.L_0:
        /*0004*/ 	.word	index@(triton_poi_fused_16)
        /*0008*/ 	.word	0x0000001e


	//----- nvinfo : EIATTR_MIN_STACK_SIZE
	.align		4
.L_1:
        /*000c*/ 	.byte	0x04, 0x12
        /*000e*/ 	.short	(.L_3 - .L_2)
	.align		4
.L_2:
        /*0010*/ 	.word	index@(triton_poi_fused_16)
        /*0014*/ 	.word	0x00000000


	//----- nvinfo : EIATTR_FRAME_SIZE
	.align		4
.L_3:
        /*0018*/ 	.byte	0x04, 0x11
        /*001a*/ 	.short	(.L_5 - .L_4)
	.align		4
.L_4:
        /*001c*/ 	.word	index@(triton_poi_fused_16)
        /*0020*/ 	.word	0x00000000


	//----- nvinfo : EIATTR_MIN_STACK_SIZE
	.align		4
.L_5:
        /*0024*/ 	.byte	0x04, 0x12
        /*0026*/ 	.short	(.L_7 - .L_6)
	.align		4
.L_6:
        /*0028*/ 	.word	index@(triton_poi_fused_16)
        /*002c*/ 	.word	0x00000000
.L_7:


//--------------------- .nv.info.triton_poi_fused_16 --------------------------
	.section	.nv.info.triton_poi_fused_16,"",@"SHT_CUDA_INFO"
	.sectionflags	@""
	.align	4


	//----- nvinfo : EIATTR_CUDA_API_VERSION
	.align		4
        /*0000*/ 	.byte	0x04, 0x37
        /*0002*/ 	.short	(.L_9 - .L_8)
.L_8:
        /*0004*/ 	.word	0x0000007c


	//----- nvinfo : EIATTR_KPARAM_INFO
	.align		4
.L_9:
        /*0008*/ 	.byte	0x04, 0x17
        /*000a*/ 	.short	(.L_11 - .L_10)
.L_10:
        /*000c*/ 	.word	0x00000000
        /*0010*/ 	.short	0x0003
        /*0012*/ 	.short	0x0014
        /*0014*/ 	.byte	0x00, 0xf0, 0x11, 0x00


	//----- nvinfo : EIATTR_KPARAM_INFO
	.align		4
.L_11:
        /*0018*/ 	.byte	0x04, 0x17
        /*001a*/ 	.short	(.L_13 - .L_12)
.L_12:
        /*001c*/ 	.word	0x00000000
        /*0020*/ 	.short	0x0002
        /*0022*/ 	.short	0x0010
        /*0024*/ 	.byte	0x00, 0xf0, 0x11, 0x00


	//----- nvinfo : EIATTR_KPARAM_INFO
	.align		4
.L_13:
        /*0028*/ 	.byte	0x04, 0x17
        /*002a*/ 	.short	(.L_15 - .L_14)
.L_14:
        /*002c*/ 	.word	0x00000000
        /*0030*/ 	.short	0x0001
        /*0032*/ 	.short	0x0008
        /*0034*/ 	.byte	0x00, 0xf4, 0x21, 0x00


	//----- nvinfo : EIATTR_KPARAM_INFO
	.align		4
.L_15:
        /*0038*/ 	.byte	0x04, 0x17
        /*003a*/ 	.short	(.L_17 - .L_16)
.L_16:
        /*003c*/ 	.word	0x00000000
        /*0040*/ 	.short	0x0000
        /*0042*/ 	.short	0x0000
        /*0044*/ 	.byte	0x00, 0xf4, 0x21, 0x00


	//----- nvinfo : EIATTR_SPARSE_MMA_MASK
	.align		4
.L_17:
        /*0048*/ 	.byte	0x03, 0x50
        /*004a*/ 	.short	0x0000


	//----- nvinfo : EIATTR_MAXREG_COUNT
	.align		4
        /*004c*/ 	.byte	0x03, 0x1b
        /*004e*/ 	.short	0x00ff


	//----- nvinfo : EIATTR_EXIT_INSTR_OFFSETS
	.align		4
        /*0050*/ 	.byte	0x04, 0x1c
        /*0052*/ 	.short	(.L_19 - .L_18)


	//   ....[0]....
.L_18:
        /*0054*/ 	.word	0x000006b0


	//   ....[1]....
        /*0058*/ 	.word	0x00000700


	//----- nvinfo : EIATTR_REQNTID
	.align		4
.L_19:
        /*005c*/ 	.byte	0x04, 0x10
        /*005e*/ 	.short	(.L_21 - .L_20)
.L_20:
        /*0060*/ 	.word	0x00000080
        /*0064*/ 	.word	0x00000001
        /*0068*/ 	.word	0x00000001


	//----- nvinfo : EIATTR_CBANK_PARAM_SIZE
	.align		4
.L_21:
        /*006c*/ 	.byte	0x03, 0x19
        /*006e*/ 	.short	0x0018


	//----- nvinfo : EIATTR_PARAM_CBANK
	.align		4
        /*0070*/ 	.byte	0x04, 0x0a
        /*0072*/ 	.short	(.L_23 - .L_22)
	.align		4
.L_22:
        /*0074*/ 	.word	index@(.nv.constant0.triton_poi_fused_16)
        /*0078*/ 	.short	0x0210
        /*007a*/ 	.short	0x0018


	//----- nvinfo : EIATTR_SW_WAR
	.align		4
.L_23:
        /*007c*/ 	.byte	0x04, 0x36
        /*007e*/ 	.short	(.L_25 - .L_24)
.L_24:
        /*0080*/ 	.word	0x00000008
.L_25:


//--------------------- .nv.callgraph             --------------------------
	.section	.nv.callgraph,"",@"SHT_CUDA_CALLGRAPH"
	.align	4
	.sectionentsize	8
	.align		4
        /*0000*/ 	.word	0x00000000
	.align		4
        /*0004*/ 	.word	0xffffffff
	.align		4
        /*0008*/ 	.word	0x00000000
	.align		4
        /*000c*/ 	.word	0xfffffffe
	.align		4
        /*0010*/ 	.word	0x00000000
	.align		4
        /*0014*/ 	.word	0xfffffffd
	.align		4
        /*0018*/ 	.word	0x00000000
	.align		4
        /*001c*/ 	.word	0xfffffffc


//--------------------- .text.triton_poi_fused_16 --------------------------
	.section	.text.triton_poi_fused_16,"ax",@progbits
	.sectionflags	@"SHF_BARRIERS=1"
	.align	128
        .global         triton_poi_fused_16
        .type           triton_poi_fused_16,@function
        .size           triton_poi_fused_16,(.L_x_1 - triton_poi_fused_16)
        .other          triton_poi_fused_16,@"STO_CUDA_ENTRY STV_DEFAULT"
triton_poi_fused_16:
.text.triton_poi_fused_16:
[----:B------:R-:W0:Y:S01]  /*0000*/  LDC R1, c[0x0][0x28] ;  /* 0x00000a00ff017b82 */ /* 0x000e220000000800 */
[----:B------:R-:W1:Y:S07]  /*0010*/  S2R R19, SR_CTAID.Z ;  /* 0x0000000000137919 */ /* 0x000e6e0000002700 */
[----:B------:R-:W1:Y:S01]  /*0020*/  S2UR UR4, SR_CTAID.Y ;  /* 0x00000000000479c3 */ /* 0x000e620000002600 */
[----:B------:R-:W-:Y:S01]  /*0030*/  IMAD.MOV.U32 R14, RZ, RZ, RZ ;  /* 0x000000ffff0e7224 */ /* 0x000fe200078e00ff */
[----:B------:R-:W-:Y:S01]  /*0040*/  ULDC.64 UR6, c[0x0][0x208] ;  /* 0x0000820000067ab9 */ /* 0x000fe20000000a00 */
[----:B------:R-:W2:Y:S01]  /*0050*/  S2R R15, SR_CTAID.X ;  /* 0x00000000000f7919 */ /* 0x000ea20000002500 */
[----:B------:R-:W3:Y:S04]  /*0060*/  S2R R18, SR_TID.X ;  /* 0x0000000000127919 */ /* 0x000ee80000002100 */
[----:B------:R-:W1:Y:S08]  /*0070*/  LDC R0, c[0x0][0x10] ;  /* 0x00000400ff007b82 */ /* 0x000e700000000800 */
[----:B------:R-:W4:Y:S01]  /*0080*/  LDC.64 R16, c[0x0][0x210] ;  /* 0x00008400ff107b82 */ /* 0x000f220000000a00 */
[----:B-1----:R-:W-:-:S02]  /*0090*/  IMAD R19, R19, R0, UR4 ;  /* 0x0000000413137e24 */ /* 0x002fc4000f8e0200 */
[----:B--2---:R-:W-:Y:S02]  /*00a0*/  IMAD.SHL.U32 R15, R15, 0x10, RZ ;  /* 0x000000100f0f7824 */ /* 0x004fe400078e00ff */
[----:B------:R-:W-:Y:S01]  /*00b0*/  IMAD.SHL.U32 R19, R19, 0x40, RZ ;  /* 0x0000004013137824 */ /* 0x000fe200078e00ff */
[----:B---3--:R-:W-:Y:S02]  /*00c0*/  SHF.R.U32.HI R0, RZ, 0x4, R18 ;  /* 0x00000004ff007819 */ /* 0x008fe40000011612 */
[----:B------:R-:W-:Y:S02]  /*00d0*/  LOP3.LUT R4, R15, 0xf, R18, 0xf8, !PT ;  /* 0x0000000f0f047812 */ /* 0x000fe400078ef812 */
[----:B------:R-:W-:Y:S02]  /*00e0*/  SGXT.U32 R0, R0, 0x3 ;  /* 0x000000030000781a */ /* 0x000fe40000000000 */
[----:B------:R-:W-:Y:S02]  /*00f0*/  ISETP.GE.AND P0, PT, R4, 0x9, PT ;  /* 0x000000090400780c */ /* 0x000fe40003f06270 */
[----:B------:R-:W-:-:S02]  /*0100*/  LOP3.LUT R3, R19, 0x8, R0, 0xfe, !PT ;  /* 0x0000000813037812 */ /* 0x000fc400078efe00 */
[----:B------:R-:W-:Y:S02]  /*0110*/  LOP3.LUT R2, R19, R0, RZ, 0xfc, !PT ;  /* 0x0000000013027212 */ /* 0x000fe400078efcff */
[C---:B------:R-:W-:Y:S01]  /*0120*/  ISETP.LT.AND P2, PT, R3.reuse, 0x16800, !P0 ;  /* 0x000168000300780c */ /* 0x040fe20004741270 */
[--C-:B------:R-:W-:Y:S01]  /*0130*/  IMAD R3, R3, 0x9, R4.reuse ;  /* 0x0000000903037824 */ /* 0x100fe200078e0204 */
[----:B------:R-:W-:Y:S01]  /*0140*/  LOP3.LUT R6, R19, 0x10, R0, 0xfe, !PT ;  /* 0x0000001013067812 */ /* 0x000fe200078efe00 */
[C---:B------:R-:W-:Y:S01]  /*0150*/  IMAD R5, R2.reuse, 0x9, R4 ;  /* 0x0000000902057824 */ /* 0x040fe200078e0204 */
[----:B------:R-:W-:Y:S02]  /*0160*/  LOP3.LUT R7, R19, 0x18, R0, 0xfe, !PT ;  /* 0x0000001813077812 */ /* 0x000fe400078efe00 */
[----:B------:R-:W-:Y:S01]  /*0170*/  ISETP.LT.AND P1, PT, R2, 0x16800, !P0 ;  /* 0x000168000200780c */ /* 0x000fe20004721270 */
[----:B----4-:R-:W-:Y:S01]  /*0180*/  IMAD.WIDE R2, R3, 0x4, R16 ;  /* 0x0000000403027825 */ /* 0x010fe200078e0210 */
[----:B------:R-:W-:-:S02]  /*0190*/  ISETP.LT.AND P6, PT, R6, 0x16800, !P0 ;  /* 0x000168000600780c */ /* 0x000fc400047c1270 */
[----:B------:R-:W-:Y:S02]  /*01a0*/  LOP3.LUT R8, R19, 0x20, R0, 0xfe, !PT ;  /* 0x0000002013087812 */ /* 0x000fe400078efe00 */
[----:B------:R-:W-:Y:S01]  /*01b0*/  ISETP.LT.AND P5, PT, R7, 0x16800, !P0 ;  /* 0x000168000700780c */ /* 0x000fe200047a1270 */
[----:B------:R1:W2:Y:S01]  /*01c0*/  @P2 LDG.E.EL R14, desc[UR6][R2.64] ;  /* 0x00000006020e2981 */ /* 0x0002a2000c2e1900 */
[----:B------:R-:W-:Y:S02]  /*01d0*/  LOP3.LUT R4, R19, 0x28, R0, 0xfe, !PT ;  /* 0x0000002813047812 */ /* 0x000fe400078efe00 */
[----:B------:R-:W-:Y:S02]  /*01e0*/  LOP3.LUT R6, R19, 0x30, R0, 0xfe, !PT ;  /* 0x0000003013067812 */ /* 0x000fe400078efe00 */
[----:B------:R-:W-:Y:S02]  /*01f0*/  LOP3.LUT R7, R19, 0x38, R0, 0xfe, !PT ;  /* 0x0000003813077812 */ /* 0x000fe400078efe00 */
[----:B------:R-:W-:-:S02]  /*0200*/  ISETP.LT.AND P4, PT, R8, 0x16800, !P0 ;  /* 0x000168000800780c */ /* 0x000fc40004781270 */
[----:B------:R-:W-:Y:S02]  /*0210*/  ISETP.LT.AND P3, PT, R4, 0x16800, !P0 ;  /* 0x000168000400780c */ /* 0x000fe40004761270 */
[----:B------:R-:W-:Y:S02]  /*0220*/  ISETP.LT.AND P2, PT, R6, 0x16800, !P0 ;  /* 0x000168000600780c */ /* 0x000fe40004741270 */
[----:B------:R-:W-:Y:S01]  /*0230*/  ISETP.LT.AND P0, PT, R7, 0x16800, !P0 ;  /* 0x000168000700780c */ /* 0x000fe20004701270 */
[C---:B------:R-:W-:Y:S02]  /*0240*/  VIADD R7, R5.reuse, 0x90 ;  /* 0x0000009005077836 */ /* 0x040fe40000000000 */
[C---:B------:R-:W-:Y:S02]  /*0250*/  VIADD R9, R5.reuse, 0xd8 ;  /* 0x000000d805097836 */ /* 0x040fe40000000000 */
[C---:B------:R-:W-:Y:S02]  /*0260*/  VIADD R11, R5.reuse, 0x120 ;  /* 0x00000120050b7836 */ /* 0x040fe40000000000 */
[----:B------:R-:W-:-:S02]  /*0270*/  VIADD R13, R5, 0x168 ;  /* 0x00000168050d7836 */ /* 0x000fc40000000000 */
[C---:B------:R-:W-:Y:S02]  /*0280*/  VIADD R23, R5.reuse, 0x1b0 ;  /* 0x000001b005177836 */ /* 0x040fe40000000000 */
[C---:B------:R-:W-:Y:S02]  /*0290*/  VIADD R25, R5.reuse, 0x1f8 ;  /* 0x000001f805197836 */ /* 0x040fe40000000000 */
[----:B-1----:R-:W-:-:S04]  /*02a0*/  IMAD.WIDE R2, R5, 0x4, R16 ;  /* 0x0000000405027825 */ /* 0x002fc800078e0210 */
[----:B------:R-:W-:-:S04]  /*02b0*/  IMAD.WIDE R4, R7, 0x4, R16 ;  /* 0x0000000407047825 */ /* 0x000fc800078e0210 */
[----:B------:R-:W-:-:S04]  /*02c0*/  IMAD.WIDE R6, R9, 0x4, R16 ;  /* 0x0000000409067825 */ /* 0x000fc800078e0210 */
[----:B------:R-:W-:Y:S01]  /*02d0*/  IMAD.WIDE R8, R11, 0x4, R16 ;  /* 0x000000040b087825 */ /* 0x000fe200078e0210 */
[----:B------:R-:W-:-:S03]  /*02e0*/  CS2R R20, SRZ ;  /* 0x0000000000147805 */ /* 0x000fc6000001ff00 */
[----:B------:R-:W-:-:S03]  /*02f0*/  IMAD.WIDE R10, R13, 0x4, R16 ;  /* 0x000000040d0a7825 */ /* 0x000fc600078e0210 */
[----:B------:R1:W3:Y:S01]  /*0300*/  @P6 LDG.E.EL R20, desc[UR6][R4.64] ;  /* 0x0000000604146981 */ /* 0x0002e2000c2e1900 */
[--C-:B------:R-:W-:Y:S01]  /*0310*/  IMAD.WIDE R12, R23, 0x4, R16.reuse ;  /* 0x00000004170c7825 */ /* 0x100fe200078e0210 */
[----:B------:R-:W-:Y:S02]  /*0320*/  CS2R R22, SRZ ;  /* 0x0000000000167805 */ /* 0x000fe4000001ff00 */
[----:B------:R-:W4:Y:S01]  /*0330*/  @P5 LDG.E.EL R21, desc[UR6][R6.64] ;  /* 0x0000000606155981 */ /* 0x000f22000c2e1900 */
[----:B------:R-:W-:Y:S01]  /*0340*/  IMAD.WIDE R16, R25, 0x4, R16 ;  /* 0x0000000419107825 */ /* 0x000fe200078e0210 */
[----:B------:R-:W-:Y:S02]  /*0350*/  CS2R R24, SRZ ;  /* 0x0000000000187805 */ /* 0x000fe4000001ff00 */
[----:B------:R-:W5:Y:S01]  /*0360*/  @P4 LDG.E.EL R22, desc[UR6][R8.64] ;  /* 0x0000000608164981 */ /* 0x000f62000c2e1900 */
[----:B------:R-:W-:-:S03]  /*0370*/  IMAD.MOV.U32 R26, RZ, RZ, RZ ;  /* 0x000000ffff1a7224 */ /* 0x000fc600078e00ff */
[----:B------:R-:W5:Y:S04]  /*0380*/  @P3 LDG.E.EL R24, desc[UR6][R10.64] ;  /* 0x000000060a183981 */ /* 0x000f68000c2e1900 */
[----:B------:R1:W5:Y:S04]  /*0390*/  @P2 LDG.E.EL R23, desc[UR6][R12.64] ;  /* 0x000000060c172981 */ /* 0x000368000c2e1900 */
[----:B------:R1:W5:Y:S04]  /*03a0*/  @P1 LDG.E.EL R25, desc[UR6][R2.64] ;  /* 0x0000000602191981 */ /* 0x000368000c2e1900 */
[----:B------:R-:W5:Y:S01]  /*03b0*/  @P0 LDG.E.EL R26, desc[UR6][R16.64] ;  /* 0x00000006101a0981 */ /* 0x000f62000c2e1900 */
[----:B------:R-:W1:Y:S01]  /*03c0*/  S2R R27, SR_TID.X ;  /* 0x00000000001b7919 */ /* 0x000e620000002100 */
[----:B------:R-:W1:Y:S01]  /*03d0*/  S2UR UR5, SR_CgaCtaId ;  /* 0x00000000000579c3 */ /* 0x000e620000008800 */
[----:B------:R-:W-:-:S02]  /*03e0*/  UMOV UR4, 0x400 ;  /* 0x0000040000047882 */ /* 0x000fc40000000000 */
[----:B01----:R-:W-:Y:S01]  /*03f0*/  UPRMT UR4, UR5, 0x654, UR4 ;  /* 0x0000065405047896 */ /* 0x003fe20008000004 */
[----:B------:R-:W-:Y:S01]  /*0400*/  IMAD.SHL.U32 R4, R27, 0x40, RZ ;  /* 0x000000401b047824 */ /* 0x000fe200078e00ff */
[----:B------:R-:W-:-:S04]  /*0410*/  SHF.R.U32.HI R5, RZ, 0x4, R27 ;  /* 0x00000004ff057819 */ /* 0x000fc8000001161b */
[----:B------:R-:W-:Y:S02]  /*0420*/  SGXT.U32 R5, R5, 0x3 ;  /* 0x000000030505781a */ /* 0x000fe40000000000 */
[----:B------:R-:W-:-:S04]  /*0430*/  LOP3.LUT R4, R4, 0x3c0, RZ, 0xc0, !PT ;  /* 0x000003c004047812 */ /* 0x000fc800078ec0ff */
[C---:B------:R-:W-:Y:S02]  /*0440*/  LOP3.LUT R5, R4.reuse, R5, RZ, 0xfc, !PT ;  /* 0x0000000504057212 */ /* 0x040fe400078efcff */
[----:B------:R-:W-:-:S05]  /*0450*/  LEA.HI R4, R4, UR4, RZ, 0x1e ;  /* 0x0000000404047c11 */ /* 0x000fca000f8ff0ff */
[----:B------:R-:W-:Y:S01]  /*0460*/  IMAD R13, R5, 0x4, R4 ;  /* 0x00000004050d7824 */ /* 0x000fe200078e0204 */
[C---:B------:R-:W-:Y:S01]  /*0470*/  LOP3.LUT R2, R27.reuse, 0x70, RZ, 0xc0, !PT ;  /* 0x000000701b027812 */ /* 0x040fe200078ec0ff */
[----:B------:R-:W-:-:S04]  /*0480*/  IMAD.SHL.U32 R8, R27, 0x4, RZ ;  /* 0x000000041b087824 */ /* 0x000fc800078e00ff */
[----:B------:R-:W-:Y:S01]  /*0490*/  VIADD R3, R2, UR4 ;  /* 0x0000000402037c36 */ /* 0x000fe20008000000 */
[----:B------:R-:W-:-:S05]  /*04a0*/  LOP3.LUT R8, R8, 0x1fc, RZ, 0xc0, !PT ;  /* 0x000001fc08087812 */ /* 0x000fca00078ec0ff */
[----:B------:R-:W-:Y:S02]  /*04b0*/  IMAD R4, R8, 0x4, R3 ;  /* 0x0000000408047824 */ /* 0x000fe400078e0203 */
[----:B------:R-:W-:Y:S01]  /*04c0*/  IMAD.SHL.U32 R18, R18, 0x4, RZ ;  /* 0x0000000412127824 */ /* 0x000fe200078e00ff */
[----:B------:R-:W0:Y:S04]  /*04d0*/  LDC.64 R2, c[0x0][0x218] ;  /* 0x00008600ff027b82 */ /* 0x000e280000000a00 */
[----:B------:R-:W-:-:S05]  /*04e0*/  LOP3.LUT R18, R19, 0x3c, R18, 0xf8, !PT ;  /* 0x0000003c13127812 */ /* 0x000fca00078ef812 */
[----:B------:R-:W-:-:S05]  /*04f0*/  IMAD.HI R9, R18, 0x38e38e39, RZ ;  /* 0x38e38e3912097827 */ /* 0x000fca00078e02ff */
[----:B------:R-:W-:-:S04]  /*0500*/  SHF.R.U32.HI R10, RZ, 0x1f, R9 ;  /* 0x0000001fff0a7819 */ /* 0x000fc80000011609 */
[----:B------:R-:W-:Y:S02]  /*0510*/  LEA.HI.SX32 R11, R9, R10, 0x1a ;  /* 0x0000000a090b7211 */ /* 0x000fe400078fd2ff */
[----:B------:R-:W-:Y:S02]  /*0520*/  LOP3.LUT R10, R8, 0x200, RZ, 0xfc, !PT ;  /* 0x00000200080a7812 */ /* 0x000fe400078efcff */
[----:B------:R-:W-:Y:S01]  /*0530*/  ISETP.GE.AND P0, PT, R18, 0x16800, PT ;  /* 0x000168001200780c */ /* 0x000fe20003f06270 */
[----:B------:R-:W-:Y:S01]  /*0540*/  IMAD R18, R11, -0x120, R18 ;  /* 0xfffffee00b127824 */ /* 0x000fe200078e0212 */
[----:B------:R-:W-:Y:S02]  /*0550*/  LOP3.LUT R9, R15, R0, RZ, 0xfc, !PT ;  /* 0x000000000f097212 */ /* 0x000fe400078efcff */
[----:B------:R-:W-:Y:S02]  /*0560*/  LOP3.LUT R0, R15, 0x8, R0, 0xfe, !PT ;  /* 0x000000080f007812 */ /* 0x000fe400078efe00 */
[----:B------:R-:W-:Y:S01]  /*0570*/  SHF.R.U32.HI R10, RZ, 0x2, R10 ;  /* 0x00000002ff0a7819 */ /* 0x000fe2000001160a */
[----:B------:R-:W-:Y:S01]  /*0580*/  IMAD R18, R11, 0xa20, R18 ;  /* 0x00000a200b127824 */ /* 0x000fe200078e0212 */
[----:B------:R-:W-:-:S02]  /*0590*/  ISETP.LT.AND P1, PT, R9, 0x9, !P0 ;  /* 0x000000090900780c */ /* 0x000fc40004721270 */
[----:B------:R-:W-:Y:S02]  /*05a0*/  ISETP.LT.AND P0, PT, R0, 0x9, !P0 ;  /* 0x000000090000780c */ /* 0x000fe40004701270 */
[----:B------:R-:W-:Y:S01]  /*05b0*/  LOP3.LUT R10, R10, 0xf0, RZ, 0xc0, !PT ;  /* 0x000000f00a0a7812 */ /* 0x000fe200078ec0ff */
[----:B------:R-:W-:-:S04]  /*05c0*/  IMAD R11, R9, 0x120, R18 ;  /* 0x00000120090b7824 */ /* 0x000fc800078e0212 */
[----:B------:R-:W-:Y:S02]  /*05d0*/  VIADD R9, R10, UR4 ;  /* 0x000000040a097c36 */ /* 0x000fe40008000000 */
[----:B0-----:R-:W-:-:S04]  /*05e0*/  IMAD.WIDE R10, R11, 0x4, R2 ;  /* 0x000000040b0a7825 */ /* 0x001fc800078e0202 */
[----:B------:R-:W-:Y:S01]  /*05f0*/  IMAD R9, R8, 0x4, R9 ;  /* 0x0000000408097824 */ /* 0x000fe200078e0209 */
[----:B--2---:R-:W-:Y:S04]  /*0600*/  STS [R13+0x20], R14 ;  /* 0x0000200e0d007388 */ /* 0x004fe80000000800 */
[----:B---3--:R-:W-:Y:S04]  /*0610*/  STS [R13+0x40], R20 ;  /* 0x000040140d007388 */ /* 0x008fe80000000800 */
[----:B----4-:R-:W-:Y:S04]  /*0620*/  STS [R13+0x60], R21 ;  /* 0x000060150d007388 */ /* 0x010fe80000000800 */
[----:B-----5:R-:W-:Y:S04]  /*0630*/  STS [R13+0x80], R22 ;  /* 0x000080160d007388 */ /* 0x020fe80000000800 */
[----:B------:R-:W-:Y:S04]  /*0640*/  STS [R13+0xa0], R24 ;  /* 0x0000a0180d007388 */ /* 0x000fe80000000800 */
[----:B------:R-:W-:Y:S04]  /*0650*/  STS [R13+0xc0], R23 ;  /* 0x0000c0170d007388 */ /* 0x000fe80000000800 */
[----:B------:R-:W-:Y:S04]  /*0660*/  STS [R13], R25 ;  /* 0x000000190d007388 */ /* 0x000fe80000000800 */
[----:B------:R-:W-:Y:S01]  /*0670*/  STS [R13+0xe0], R26 ;  /* 0x0000e01a0d007388 */ /* 0x000fe20000000800 */
[----:B------:R-:W-:Y:S06]  /*0680*/  BAR.SYNC.DEFER_BLOCKING 0x0 ;  /* 0x0000000000007b1d */ /* 0x000fec0000010000 */
[----:B------:R-:W0:Y:S04]  /*0690*/  LDS.128 R4, [R4] ;  /* 0x0000000004047984 */ /* 0x000e280000000c00 */
[----:B0-----:R0:W-:Y:S02]  /*06a0*/  @P1 STG.E.128 desc[UR6][R10.64], R4 ;  /* 0x000000040a001986 */ /* 0x0011e4000c101d06 */
[----:B0-----:R-:W-:Y:S05]  /*06b0*/  @!P0 EXIT ;  /* 0x000000000000894d */ /* 0x001fea0003800000 */
[----:B0-----:R-:W0:Y:S01]  /*06c0*/  LDS.128 R8, [R9+0x800] ;  /* 0x0008000009087984 */ /* 0x001e220000000c00 */
[----:B------:R-:W-:-:S04]  /*06d0*/  IMAD R5, R0, 0x120, R18 ;  /* 0x0000012000057824 */ /* 0x000fc800078e0212 */
[----:B------:R-:W-:-:S05]  /*06e0*/  IMAD.WIDE R2, R5, 0x4, R2 ;  /* 0x0000000405027825 */ /* 0x000fca00078e0202 */
[----:B0-----:R-:W-:Y:S01]  /*06f0*/  STG.E.128 desc[UR6][R2.64], R8 ;  /* 0x0000000802007986 */ /* 0x001fe2000c101d06 */
[----:B------:R-:W-:Y:S05]  /*0700*/  EXIT ;  /* 0x000000000000794d */ /* 0x000fea0003800000 */
.L_x_0:
[----:B------:R-:W-:-:S00]  /*0710*/  BRA `(.L_x_0) ;  /* 0xfffffffc00fc7947 */ /* 0x000fc0000383ffff */
[----:B------:R-:W-:-:S00]  /*0720*/  NOP ;  /* 0x0000000000007918 */ /* 0x000fc00000000000 */
        /* <DEDUP_REMOVED lines=13> */
.L_x_1:


//--------------------- .nv.shared.triton_poi_fused_16 --------------------------
	.section	.nv.shared.triton_poi_fused_16,"aw",@nobits
	.sectionflags	@""
	.align	16
	.zero		1024


//--------------------- .nv.constant0.triton_poi_fused_16 --------------------------
	.section	.nv.constant0.triton_poi_fused_16,"a",@progbits
	.sectionflags	@""
	.align	4
.nv.constant0.triton_poi_fused_16:
	.zero		552
